//
// Generated by NVIDIA NVVM Compiler
//
// Compiler Build ID: CL-36424714
// Cuda compilation tools, release 13.0, V13.0.88
// Based on NVVM 20.0.0
//

.version 9.0
.target sm_100
.address_size 64

	// .globl	_Z6kerneliPiS_P13MemAccessData

.visible .entry _Z6kerneliPiS_P13MemAccessData(
	.param .u32 _Z6kerneliPiS_P13MemAccessData_param_0,
	.param .u64 .ptr .align 1 _Z6kerneliPiS_P13MemAccessData_param_1,
	.param .u64 .ptr .align 1 _Z6kerneliPiS_P13MemAccessData_param_2,
	.param .u64 .ptr .align 1 _Z6kerneliPiS_P13MemAccessData_param_3
)
{
	.reg .pred 	%p<2>;
	.reg .b32 	%r<7>;
	.reg .b64 	%rd<11>;

	ld.param.u32 	%r2, [_Z6kerneliPiS_P13MemAccessData_param_0];
	ld.param.u64 	%rd1, [_Z6kerneliPiS_P13MemAccessData_param_1];
	ld.param.u64 	%rd2, [_Z6kerneliPiS_P13MemAccessData_param_2];
	ld.param.u64 	%rd3, [_Z6kerneliPiS_P13MemAccessData_param_3];
	mov.u32 	%r3, %tid.x;
	mov.u32 	%r4, %ctaid.x;
	mov.u32 	%r5, %ntid.x;
	mad.lo.s32 	%r1, %r4, %r5, %r3;
	setp.ge.s32 	%p1, %r1, %r2;
	@%p1 bra 	$L__BB0_2;
	cvta.to.global.u64 	%rd4, %rd3;
	cvta.to.global.u64 	%rd5, %rd1;
	cvta.to.global.u64 	%rd6, %rd2;
	mul.wide.s32 	%rd7, %r1, 4;
	add.s64 	%rd8, %rd4, %rd7;
	st.global.u32 	[%rd8], %r1;
	add.s64 	%rd9, %rd5, %rd7;
	ld.global.u32 	%r6, [%rd9];
	add.s64 	%rd10, %rd6, %rd7;
	st.global.u32 	[%rd10], %r6;
$L__BB0_2:
	ret;

}


// ===== COMPILED SASS (sm_100) =====

	.target	sm_100

	.elftype	@"ET_EXEC"


//--------------------- .note.nv.tkinfo           --------------------------
	.section	.note.nv.tkinfo,"",@"SHT_NOTE"
	.sectionflags	@"SHF_NOTE_NV_TKINFO"
	.tkinfo
        /*0018*/ 	.word	0x00000002
        /*0030*/ 	.string	""
        /*0030*/ 	.string	"ptxas"
        /*0030*/ 	.string	"Cuda compilation tools, release 13.0, V13.0.88"
        /*0030*/ 	.string	"Build cuda_13.0.r13.0/compiler.36424714_0"
        /*0030*/ 	.string	"-arch sm_100 -m 64 "



//--------------------- .note.nv.cuinfo           --------------------------
	.section	.note.nv.cuinfo,"",@"SHT_NOTE"
	.sectionflags	@"SHF_NOTE_NV_CUINFO"
        /*0018*/ 	.short	0x0002
        /*001a*/ 	.short	0x0064
        /*001c*/ 	.short	0x0082
	.zero		2


//--------------------- .nv.info                  --------------------------
	.section	.nv.info,"",@"SHT_CUDA_INFO"
	.align	4


	//----- nvinfo : EIATTR_REGCOUNT
	.align		4
        /*0000*/ 	.byte	0x04, 0x2f
        /*0002*/ 	.short	(.L_1 - .L_0)
	.align		4
.L_0:
        /*0004*/ 	.word	index@(_Z6kerneliPiS_P13MemAccessData)
        /*0008*/ 	.word	0x0000000c


	//----- nvinfo : EIATTR_FRAME_SIZE
	.align		4
.L_1:
        /*000c*/ 	.byte	0x04, 0x11
        /*000e*/ 	.short	(.L_3 - .L_2)
	.align		4
.L_2:
        /*0010*/ 	.word	index@(_Z6kerneliPiS_P13MemAccessData)
        /*0014*/ 	.word	0x00000000


	//----- nvinfo : EIATTR_MIN_STACK_SIZE
	.align		4
.L_3:
        /*0018*/ 	.byte	0x04, 0x12
        /*001a*/ 	.short	(.L_5 - .L_4)
	.align		4
.L_4:
        /*001c*/ 	.word	index@(_Z6kerneliPiS_P13MemAccessData)
        /*0020*/ 	.word	0x00000000
.L_5:


//--------------------- .nv.compat                --------------------------
	.section	.nv.compat,"",@"SHT_CUDA_COMPAT_INFO"
	.align	4
        /*0000*/ 	.byte	0x02, 0x09, 0x00, 0x00, 0x02, 0x02, 0x01, 0x00, 0x02, 0x05, 0x05, 0x00, 0x03, 0x07, 0x01, 0x01
        /*0010*/ 	.byte	0x02, 0x03, 0x00, 0x00, 0x02, 0x06, 0x01, 0x00, 0x04, 0x0b, 0x08, 0x00, 0x09, 0x00, 0x00, 0x00
        /*0020*/ 	.byte	0x00, 0x00, 0x00, 0x00


//--------------------- .nv.info._Z6kerneliPiS_P13MemAccessData --------------------------
	.section	.nv.info._Z6kerneliPiS_P13MemAccessData,"",@"SHT_CUDA_INFO"
	.sectionflags	@""
	.align	4


	//----- nvinfo : EIATTR_CUDA_API_VERSION
	.align		4
        /*0000*/ 	.byte	0x04, 0x37
        /*0002*/ 	.short	(.L_7 - .L_6)
.L_6:
        /*0004*/ 	.word	0x00000082


	//----- nvinfo : EIATTR_KPARAM_INFO
	.align		4
.L_7:
        /*0008*/ 	.byte	0x04, 0x17
        /*000a*/ 	.short	(.L_9 - .L_8)
.L_8:
        /*000c*/ 	.word	0x00000000
        /*0010*/ 	.short	0x0003
        /*0012*/ 	.short	0x0018
        /*0014*/ 	.byte	0x00, 0xf5, 0x21, 0x00


	//----- nvinfo : EIATTR_KPARAM_INFO
	.align		4
.L_9:
        /*0018*/ 	.byte	0x04, 0x17
        /*001a*/ 	.short	(.L_11 - .L_10)
.L_10:
        /*001c*/ 	.word	0x00000000
        /*0020*/ 	.short	0x0002
        /*0022*/ 	.short	0x0010
        /*0024*/ 	.byte	0x00, 0xf5, 0x21, 0x00


	//----- nvinfo : EIATTR_KPARAM_INFO
	.align		4
.L_11:
        /*0028*/ 	.byte	0x04, 0x17
        /*002a*/ 	.short	(.L_13 - .L_12)
.L_12:
        /*002c*/ 	.word	0x00000000
        /*0030*/ 	.short	0x0001
        /*0032*/ 	.short	0x0008
        /*0034*/ 	.byte	0x00, 0xf5, 0x21, 0x00


	//----- nvinfo : EIATTR_KPARAM_INFO
	.align		4
.L_13:
        /*0038*/ 	.byte	0x04, 0x17
        /*003a*/ 	.short	(.L_15 - .L_14)
.L_14:
        /*003c*/ 	.word	0x00000000
        /*0040*/ 	.short	0x0000
        /*0042*/ 	.short	0x0000
        /*0044*/ 	.byte	0x00, 0xf0, 0x11, 0x00


	//----- nvinfo : EIATTR_SPARSE_MMA_MASK
	.align		4
.L_15:
        /*0048*/ 	.byte	0x03, 0x50
        /*004a*/ 	.short	0x0000


	//----- nvinfo : EIATTR_MAXREG_COUNT
	.align		4
        /*004c*/ 	.byte	0x03, 0x1b
        /*004e*/ 	.short	0x00ff


	//----- nvinfo : EIATTR_MERCURY_ISA_VERSION
	.align		4
        /*0050*/ 	.byte	0x03, 0x5f
        /*0052*/ 	.short	0x0101


	//----- nvinfo : EIATTR_VRC_CTA_INIT_COUNT
	.align		4
        /*0054*/ 	.byte	0x02, 0x4a
	.zero		1
	.zero		1


	//----- nvinfo : EIATTR_EXIT_INSTR_OFFSETS
	.align		4
        /*0058*/ 	.byte	0x04, 0x1c
        /*005a*/ 	.short	(.L_17 - .L_16)


	//   ....[0]....
.L_16:
        /*005c*/ 	.word	0x00000070


	//   ....[1]....
        /*0060*/ 	.word	0x00000120


	//----- nvinfo : EIATTR_CBANK_PARAM_SIZE
	.align		4
.L_17:
        /*0064*/ 	.byte	0x03, 0x19
        /*0066*/ 	.short	0x0020


	//----- nvinfo : EIATTR_PARAM_CBANK
	.align		4
        /*0068*/ 	.byte	0x04, 0x0a
        /*006a*/ 	.short	(.L_19 - .L_18)
	.align		4
.L_18:
        /*006c*/ 	.word	index@(.nv.constant0._Z6kerneliPiS_P13MemAccessData)
        /*0070*/ 	.short	0x0380
        /*0072*/ 	.short	0x0020


	//----- nvinfo : EIATTR_SW_WAR
	.align		4
.L_19:
        /*0074*/ 	.byte	0x04, 0x36
        /*0076*/ 	.short	(.L_21 - .L_20)
.L_20:
        /*0078*/ 	.word	0x00000008
.L_21:


//--------------------- .nv.callgraph             --------------------------
	.section	.nv.callgraph,"",@"SHT_CUDA_CALLGRAPH"
	.align	4
	.sectionentsize	8
	.align		4
        /*0000*/ 	.word	0x00000000
	.align		4
        /*0004*/ 	.word	0xffffffff
	.align		4
        /*0008*/ 	.word	0x00000000
	.align		4
        /*000c*/ 	.word	0xfffffffe
	.align		4
        /*0010*/ 	.word	0x00000000
	.align		4
        /*0014*/ 	.word	0xfffffffd
	.align		4
        /*0018*/ 	.word	0x00000000
	.align		4
        /*001c*/ 	.word	0xfffffffc


//--------------------- .text._Z6kerneliPiS_P13MemAccessData --------------------------
	.section	.text._Z6kerneliPiS_P13MemAccessData,"ax",@progbits
	.align	128
        .global         _Z6kerneliPiS_P13MemAccessData
        .type           _Z6kerneliPiS_P13MemAccessData,@function
        .size           _Z6kerneliPiS_P13MemAccessData,(.L_x_1 - _Z6kerneliPiS_P13MemAccessData)
        .other          _Z6kerneliPiS_P13MemAccessData,@"STO_CUDA_ENTRY STV_DEFAULT"
_Z6kerneliPiS_P13MemAccessData:
.text._Z6kerneliPiS_P13MemAccessData:
[----:B------:R-:W-:Y:S01]  /*0000*/  LDC R1, c[0x0][0x37c] ;  /* 0x0000df00ff017b82 */ /* 0x000fe20000000800 */
[----:B------:R-:W0:Y:S07]  /*0010*/  S2R R9, SR_TID.X ;  /* 0x0000000000097919 */ /* 0x000e2e0000002100 */
[----:B------:R-:W0:Y:S01]  /*0020*/  S2UR UR4, SR_CTAID.X ;  /* 0x00000000000479c3 */ /* 0x000e220000002500 */
[----:B------:R-:W1:Y:S07]  /*0030*/  LDCU UR5, c[0x0][0x380] ;  /* 0x00007000ff0577ac */ /* 0x000e6e0008000800 */
[----:B------:R-:W0:Y:S02]  /*0040*/  LDC R0, c[0x0][0x360] ;  /* 0x0000d800ff007b82 */ /* 0x000e240000000800 */
[----:B0-----:R-:W-:-:S05]  /*0050*/  IMAD R9, R0, UR4, R9 ;  /* 0x0000000400097c24 */ /* 0x001fca000f8e0209 */
[----:B-1----:R-:W-:-:S13]  /*0060*/  ISETP.GE.AND P0, PT, R9, UR5, PT ;  /* 0x0000000509007c0c */ /* 0x002fda000bf06270 */
[----:B------:R-:W-:Y:S05]  /*0070*/  @P0 EXIT ;  /* 0x000000000000094d */ /* 0x000fea0003800000 */
[----:B------:R-:W0:Y:S01]  /*0080*/  LDC.64 R2, c[0x0][0x398] ;  /* 0x0000e600ff027b82 */ /* 0x000e220000000a00 */
[----:B------:R-:W1:Y:S07]  /*0090*/  LDCU.64 UR4, c[0x0][0x358] ;  /* 0x00006b00ff0477ac */ /* 0x000e6e0008000a00 */
[----:B------:R-:W2:Y:S08]  /*00a0*/  LDC.64 R4, c[0x0][0x388] ;  /* 0x0000e200ff047b82 */ /* 0x000eb00000000a00 */
[----:B------:R-:W3:Y:S01]  /*00b0*/  LDC.64 R6, c[0x0][0x390] ;  /* 0x0000e400ff067b82 */ /* 0x000ee20000000a00 */
[----:B0-----:R-:W-:-:S05]  /*00c0*/  IMAD.WIDE R2, R9, 0x4, R2 ;  /* 0x0000000409027825 */ /* 0x001fca00078e0202 */
[----:B-1----:R-:W-:Y:S01]  /*00d0*/  STG.E desc[UR4][R2.64], R9 ;  /* 0x0000000902007986 */ /* 0x002fe2000c101904 */
[----:B--2---:R-:W-:-:S06]  /*00e0*/  IMAD.WIDE R4, R9, 0x4, R4 ;  /* 0x0000000409047825 */ /* 0x004fcc00078e0204 */
[----:B------:R-:W2:Y:S01]  /*00f0*/  LDG.E R5, desc[UR4][R4.64] ;  /* 0x0000000404057981 */ /* 0x000ea2000c1e1900 */
[----:B---3--:R-:W-:-:S05]  /*0100*/  IMAD.WIDE R6, R9, 0x4, R6 ;  /* 0x0000000409067825 */ /* 0x008fca00078e0206 */
[----:B--2---:R-:W-:Y:S01]  /*0110*/  STG.E desc[UR4][R6.64], R5 ;  /* 0x0000000506007986 */ /* 0x004fe2000c101904 */
[----:B------:R-:W-:Y:S05]  /*0120*/  EXIT ;  /* 0x000000000000794d */ /* 0x000fea0003800000 */
.L_x_0:
[----:B------:R-:W-:-:S00]  /*0130*/  BRA `(.L_x_0) ;  /* 0xfffffffc00fc7947 */ /* 0x000fc0000383ffff */
[----:B------:R-:W-:-:S00]  /*0140*/  NOP ;  /* 0x0000000000007918 */ /* 0x000fc00000000000 */
        /* <DEDUP_REMOVED lines=11> */
.L_x_1:


//--------------------- .nv.shared.reserved.0     --------------------------
	.section	.nv.shared.reserved.0,"aw",@nobits
	.weak		__nv_reservedSMEM_offset_0_alias
	.size		__nv_reservedSMEM_offset_0_alias, 0, 64
	.other		__nv_reservedSMEM_offset_0_alias,@"STO_CUDA_RESERVED_SHARED STV_DEFAULT"
__nv_reservedSMEM_offset_0_alias:
	.zero		0
	.zero		64


//--------------------- .nv.constant0._Z6kerneliPiS_P13MemAccessData --------------------------
	.section	.nv.constant0._Z6kerneliPiS_P13MemAccessData,"a",@progbits
	.sectionflags	@""
	.align	4
.nv.constant0._Z6kerneliPiS_P13MemAccessData:
	.zero		928


//--------------------- SYMBOLS --------------------------

	.type		.nv.reservedSmem.offset0,@object
	.size		.nv.reservedSmem.offset0,0x4
